	.target	sm_80

	.elftype	@"ET_EXEC"


//--------------------- .note.nv.tkinfo           --------------------------
	.section	.note.nv.tkinfo,"",@"SHT_NOTE"
	.sectionflags	@"SHF_NOTE_NV_TKINFO"
	.tkinfo
        /*0018*/ 	.word	0x00000002
        /*0030*/ 	.string	""
        /*0030*/ 	.string	"ptxas"
        /*0030*/ 	.string	"Cuda compilation tools, release 13.0, V13.0.88"
        /*0030*/ 	.string	"Build cuda_13.0.r13.0/compiler.36424714_0"
        /*0030*/ 	.string	"-arch sm_80 -m 64 "



//--------------------- .note.nv.cuinfo           --------------------------
	.section	.note.nv.cuinfo,"",@"SHT_NOTE"
	.sectionflags	@"SHF_NOTE_NV_CUINFO"
        /*0018*/ 	.short	0x0002
        /*001a*/ 	.short	0x0050
        /*001c*/ 	.short	0x0082
	.zero		2


//--------------------- .nv.info                  --------------------------
	.section	.nv.info,"",@"SHT_CUDA_INFO"
	.align	4


	//----- nvinfo : EIATTR_REGCOUNT
	.align		4
        /*0000*/ 	.byte	0x04, 0x2f
        /*0002*/ 	.short	(.L_29 - .L_28)
	.align		4
.L_28:
        /*0004*/ 	.word	index@(_ZN2at6native25weight_int8pack_mm_kernelEPKfPKaS2_Pfiii)
        /*0008*/ 	.word	0x00000020


	//----- nvinfo : EIATTR_FRAME_SIZE
	.align		4
.L_29:
        /*000c*/ 	.byte	0x04, 0x11
        /*000e*/ 	.short	(.L_31 - .L_30)
	.align		4
.L_30:
        /*0010*/ 	.word	index@(_ZN2at6native25weight_int8pack_mm_kernelEPKfPKaS2_Pfiii)
        /*0014*/ 	.word	0x00000000


	//----- nvinfo : EIATTR_MIN_STACK_SIZE
	.align		4
.L_31:
        /*0018*/ 	.byte	0x04, 0x12
        /*001a*/ 	.short	(.L_33 - .L_32)
	.align		4
.L_32:
        /*001c*/ 	.word	index@(_ZN2at6native25weight_int8pack_mm_kernelEPKfPKaS2_Pfiii)
        /*0020*/ 	.word	0x00000000
.L_33:


//--------------------- .nv.info._ZN2at6native25weight_int8pack_mm_kernelEPKfPKaS2_Pfiii --------------------------
	.section	.nv.info._ZN2at6native25weight_int8pack_mm_kernelEPKfPKaS2_Pfiii,"",@"SHT_CUDA_INFO"
	.sectionflags	@""
	.align	4


	//----- nvinfo : EIATTR_CUDA_API_VERSION
	.align		4
        /*0000*/ 	.byte	0x04, 0x37
        /*0002*/ 	.short	(.L_35 - .L_34)
.L_34:
        /*0004*/ 	.word	0x00000082


	//----- nvinfo : EIATTR_SW2861232_WAR
	.align		4
.L_35:
        /*0008*/ 	.byte	0x01, 0x35
	.zero		2


	//----- nvinfo : EIATTR_PARAM_CBANK
	.align		4
        /*000c*/ 	.byte	0x04, 0x0a
        /*000e*/ 	.short	(.L_37 - .L_36)
	.align		4
.L_36:
        /*0010*/ 	.word	index@(.nv.constant0._ZN2at6native25weight_int8pack_mm_kernelEPKfPKaS2_Pfiii)
        /*0014*/ 	.short	0x0160
        /*0016*/ 	.short	0x002c


	//----- nvinfo : EIATTR_CBANK_PARAM_SIZE
	.align		4
.L_37:
        /*0018*/ 	.byte	0x03, 0x19
        /*001a*/ 	.short	0x002c


	//----- nvinfo : EIATTR_KPARAM_INFO
	.align		4
        /*001c*/ 	.byte	0x04, 0x17
        /*001e*/ 	.short	(.L_39 - .L_38)
.L_38:
        /*0020*/ 	.word	0x00000000
        /*0024*/ 	.short	0x0006
        /*0026*/ 	.short	0x0028
        /*0028*/ 	.byte	0x00, 0xf0, 0x11, 0x00


	//----- nvinfo : EIATTR_KPARAM_INFO
	.align		4
.L_39:
        /*002c*/ 	.byte	0x04, 0x17
        /*002e*/ 	.short	(.L_41 - .L_40)
.L_40:
        /*0030*/ 	.word	0x00000000
        /*0034*/ 	.short	0x0005
        /*0036*/ 	.short	0x0024
        /*0038*/ 	.byte	0x00, 0xf0, 0x11, 0x00


	//----- nvinfo : EIATTR_KPARAM_INFO
	.align		4
.L_41:
        /*003c*/ 	.byte	0x04, 0x17
        /*003e*/ 	.short	(.L_43 - .L_42)
.L_42:
        /*0040*/ 	.word	0x00000000
        /*0044*/ 	.short	0x0004
        /*0046*/ 	.short	0x0020
        /*0048*/ 	.byte	0x00, 0xf0, 0x11, 0x00


	//----- nvinfo : EIATTR_KPARAM_INFO
	.align		4
.L_43:
        /*004c*/ 	.byte	0x04, 0x17
        /*004e*/ 	.short	(.L_45 - .L_44)
.L_44:
        /*0050*/ 	.word	0x00000000
        /*0054*/ 	.short	0x0003
        /*0056*/ 	.short	0x0018
        /*0058*/ 	.byte	0x00, 0xf0, 0x21, 0x00


	//----- nvinfo : EIATTR_KPARAM_INFO
	.align		4
.L_45:
        /*005c*/ 	.byte	0x04, 0x17
        /*005e*/ 	.short	(.L_47 - .L_46)
.L_46:
        /*0060*/ 	.word	0x00000000
        /*0064*/ 	.short	0x0002
        /*0066*/ 	.short	0x0010
        /*0068*/ 	.byte	0x00, 0xf0, 0x21, 0x00


	//----- nvinfo : EIATTR_KPARAM_INFO
	.align		4
.L_47:
        /*006c*/ 	.byte	0x04, 0x17
        /*006e*/ 	.short	(.L_49 - .L_48)
.L_48:
        /*0070*/ 	.word	0x00000000
        /*0074*/ 	.short	0x0001
        /*0076*/ 	.short	0x0008
        /*0078*/ 	.byte	0x00, 0xf0, 0x21, 0x00


	//----- nvinfo : EIATTR_KPARAM_INFO
	.align		4
.L_49:
        /*007c*/ 	.byte	0x04, 0x17
        /*007e*/ 	.short	(.L_51 - .L_50)
.L_50:
        /*0080*/ 	.word	0x00000000
        /*0084*/ 	.short	0x0000
        /*0086*/ 	.short	0x0000
        /*0088*/ 	.byte	0x00, 0xf0, 0x21, 0x00


	//----- nvinfo : EIATTR_MAXREG_COUNT
	.align		4
.L_51:
        /*008c*/ 	.byte	0x03, 0x1b
        /*008e*/ 	.short	0x00ff


	//----- nvinfo : EIATTR_MERCURY_ISA_VERSION
	.align		4
        /*0090*/ 	.byte	0x03, 0x5f
        /*0092*/ 	.short	0x0000


	//----- nvinfo : EIATTR_EXIT_INSTR_OFFSETS
	.align		4
        /*0094*/ 	.byte	0x04, 0x1c
        /*0096*/ 	.short	(.L_53 - .L_52)


	//   ....[0]....
.L_52:
        /*0098*/ 	.word	0x00000090


	//   ....[1]....
        /*009c*/ 	.word	0x00000d50
.L_53:


//--------------------- .nv.callgraph             --------------------------
	.section	.nv.callgraph,"",@"SHT_CUDA_CALLGRAPH"
	.align	4
	.sectionentsize	8
	.align		4
        /*0000*/ 	.word	0x00000000
	.align		4
        /*0004*/ 	.word	0xffffffff
	.align		4
        /*0008*/ 	.word	0x00000000
	.align		4
        /*000c*/ 	.word	0xfffffffe
	.align		4
        /*0010*/ 	.word	0x00000000
	.align		4
        /*0014*/ 	.word	0xfffffffd
	.align		4
        /*0018*/ 	.word	0x00000000
	.align		4
        /*001c*/ 	.word	0xfffffffc


//--------------------- .nv.rel.action            --------------------------
	.section	.nv.rel.action,"",@"SHT_CUDA_RELOCINFO"
	.align	8
	.sectionentsize	8
        /*0000*/ 	.byte	0x73, 0x00, 0x00, 0x00, 0x00, 0x00, 0x00, 0x00, 0x00, 0x00, 0x00, 0x11, 0x25, 0x00, 0x05, 0x36


//--------------------- .nv.constant4             --------------------------
	.section	.nv.constant4,"a",@progbits
	.align	8
	.align		8
.nv.constant4:
        /*0000*/ 	.dword	_ZN39_INTERNAL_fa692857_9_int8mm_cu_1fafbbe54cuda3std3__45__cpo5beginE
	.align		8
        /*0008*/ 	.dword	_ZN39_INTERNAL_fa692857_9_int8mm_cu_1fafbbe54cuda3std3__45__cpo3endE
	.align		8
        /*0010*/ 	.dword	_ZN39_INTERNAL_fa692857_9_int8mm_cu_1fafbbe54cuda3std3__45__cpo6cbeginE
	.align		8
        /*0018*/ 	.dword	_ZN39_INTERNAL_fa692857_9_int8mm_cu_1fafbbe54cuda3std3__45__cpo4cendE
	.align		8
        /*0020*/ 	.dword	_ZN39_INTERNAL_fa692857_9_int8mm_cu_1fafbbe54cuda3std3__45__cpo6rbeginE
	.align		8
        /*0028*/ 	.dword	_ZN39_INTERNAL_fa692857_9_int8mm_cu_1fafbbe54cuda3std3__45__cpo4rendE
	.align		8
        /*0030*/ 	.dword	_ZN39_INTERNAL_fa692857_9_int8mm_cu_1fafbbe54cuda3std3__45__cpo7crbeginE
	.align		8
        /*0038*/ 	.dword	_ZN39_INTERNAL_fa692857_9_int8mm_cu_1fafbbe54cuda3std3__45__cpo5crendE
	.align		8
        /*0040*/ 	.dword	_ZN39_INTERNAL_fa692857_9_int8mm_cu_1fafbbe54cuda3std3__441_GLOBAL__N__fa692857_9_int8mm_cu_1fafbbe56ignoreE
	.align		8
        /*0048*/ 	.dword	_ZN39_INTERNAL_fa692857_9_int8mm_cu_1fafbbe54cuda3std3__419piecewise_constructE
	.align		8
        /*0050*/ 	.dword	_ZN39_INTERNAL_fa692857_9_int8mm_cu_1fafbbe54cuda3std3__48in_placeE
	.align		8
        /*0058*/ 	.dword	_ZN39_INTERNAL_fa692857_9_int8mm_cu_1fafbbe54cuda3std3__420unreachable_sentinelE
	.align		8
        /*0060*/ 	.dword	_ZN39_INTERNAL_fa692857_9_int8mm_cu_1fafbbe54cuda3std6ranges3__45__cpo4swapE
	.align		8
        /*0068*/ 	.dword	_ZN39_INTERNAL_fa692857_9_int8mm_cu_1fafbbe54cuda3std6ranges3__45__cpo9iter_moveE
	.align		8
        /*0070*/ 	.dword	_ZN39_INTERNAL_fa692857_9_int8mm_cu_1fafbbe54cuda3std6ranges3__45__cpo5beginE
	.align		8
        /*0078*/ 	.dword	_ZN39_INTERNAL_fa692857_9_int8mm_cu_1fafbbe54cuda3std6ranges3__45__cpo3endE
	.align		8
        /*0080*/ 	.dword	_ZN39_INTERNAL_fa692857_9_int8mm_cu_1fafbbe54cuda3std6ranges3__45__cpo6cbeginE
	.align		8
        /*0088*/ 	.dword	_ZN39_INTERNAL_fa692857_9_int8mm_cu_1fafbbe54cuda3std6ranges3__45__cpo4cendE
	.align		8
        /*0090*/ 	.dword	_ZN39_INTERNAL_fa692857_9_int8mm_cu_1fafbbe54cuda3std6ranges3__45__cpo7advanceE
	.align		8
        /*0098*/ 	.dword	_ZN39_INTERNAL_fa692857_9_int8mm_cu_1fafbbe54cuda3std6ranges3__45__cpo9iter_swapE
	.align		8
        /*00a0*/ 	.dword	_ZN39_INTERNAL_fa692857_9_int8mm_cu_1fafbbe54cuda3std6ranges3__45__cpo4nextE
	.align		8
        /*00a8*/ 	.dword	_ZN39_INTERNAL_fa692857_9_int8mm_cu_1fafbbe54cuda3std6ranges3__45__cpo4prevE
	.align		8
        /*00b0*/ 	.dword	_ZN39_INTERNAL_fa692857_9_int8mm_cu_1fafbbe54cuda3std6ranges3__45__cpo4dataE
	.align		8
        /*00b8*/ 	.dword	_ZN39_INTERNAL_fa692857_9_int8mm_cu_1fafbbe54cuda3std6ranges3__45__cpo5cdataE
	.align		8
        /*00c0*/ 	.dword	_ZN39_INTERNAL_fa692857_9_int8mm_cu_1fafbbe54cuda3std6ranges3__45__cpo4sizeE
	.align		8
        /*00c8*/ 	.dword	_ZN39_INTERNAL_fa692857_9_int8mm_cu_1fafbbe54cuda3std6ranges3__45__cpo5ssizeE
	.align		8
        /*00d0*/ 	.dword	_ZN39_INTERNAL_fa692857_9_int8mm_cu_1fafbbe54cuda3std6ranges3__45__cpo8distanceE
	.align		8
        /*00d8*/ 	.dword	_ZN39_INTERNAL_fa692857_9_int8mm_cu_1fafbbe56thrust23THRUST_300001_SM_800_NS6system6detail10sequential3seqE


//--------------------- .nv.constant0._ZN2at6native25weight_int8pack_mm_kernelEPKfPKaS2_Pfiii --------------------------
	.section	.nv.constant0._ZN2at6native25weight_int8pack_mm_kernelEPKfPKaS2_Pfiii,"a",@progbits
	.sectionflags	@""
	.align	4
.nv.constant0._ZN2at6native25weight_int8pack_mm_kernelEPKfPKaS2_Pfiii:
	.zero		396


//--------------------- .text._ZN2at6native25weight_int8pack_mm_kernelEPKfPKaS2_Pfiii --------------------------
	.section	.text._ZN2at6native25weight_int8pack_mm_kernelEPKfPKaS2_Pfiii,"ax",@progbits
	.sectioninfo	@"SHI_REGISTERS=32"
	.align	128
        .global         _ZN2at6native25weight_int8pack_mm_kernelEPKfPKaS2_Pfiii
        .type           _ZN2at6native25weight_int8pack_mm_kernelEPKfPKaS2_Pfiii,@function
        .size           _ZN2at6native25weight_int8pack_mm_kernelEPKfPKaS2_Pfiii,(.L_x_8 - _ZN2at6native25weight_int8pack_mm_kernelEPKfPKaS2_Pfiii)
        .other          _ZN2at6native25weight_int8pack_mm_kernelEPKfPKaS2_Pfiii,@"STO_CUDA_ENTRY STV_DEFAULT"
_ZN2at6native25weight_int8pack_mm_kernelEPKfPKaS2_Pfiii:
.text._ZN2at6native25weight_int8pack_mm_kernelEPKfPKaS2_Pfiii:
[----:B------:R-:W-:Y:S02]  /*0000*/  MOV R1, c[0x0][0x28] ;  /* 0x00000a0000017a02 */ /* 0x000fe40000000f00 */
[----:B------:R-:W0:Y:S04]  /*0010*/  S2R R7, SR_CTAID.X ;  /* 0x0000000000077919 */ /* 0x000e280000002500 */
[----:B------:R-:W0:Y:S04]  /*0020*/  S2R R2, SR_TID.X ;  /* 0x0000000000027919 */ /* 0x000e280000002100 */
[----:B------:R-:W1:Y:S04]  /*0030*/  S2R R0, SR_CTAID.Y ;  /* 0x0000000000007919 */ /* 0x000e680000002600 */
[----:B------:R-:W1:Y:S01]  /*0040*/  S2R R3, SR_TID.Y ;  /* 0x0000000000037919 */ /* 0x000e620000002200 */
[----:B0-----:R-:W-:-:S05]  /*0050*/  IMAD R7, R7, c[0x0][0x0], R2 ;  /* 0x0000000007077a24 */ /* 0x001fca00078e0202 */
[----:B------:R-:W-:Y:S01]  /*0060*/  ISETP.GE.AND P0, PT, R7, c[0x0][0x188], PT ;  /* 0x0000620007007a0c */ /* 0x000fe20003f06270 */
[----:B-1----:R-:W-:-:S05]  /*0070*/  IMAD R0, R0, c[0x0][0x4], R3 ;  /* 0x0000010000007a24 */ /* 0x002fca00078e0203 */
[----:B------:R-:W-:-:S13]  /*0080*/  ISETP.GE.OR P0, PT, R0, c[0x0][0x180], P0 ;  /* 0x0000600000007a0c */ /* 0x000fda0000706670 */
[----:B------:R-:W-:Y:S05]  /*0090*/  @P0 EXIT ;  /* 0x000000000000094d */ /* 0x000fea0003800000 */
[----:B------:R-:W-:Y:S01]  /*00a0*/  IMAD.MOV.U32 R6, RZ, RZ, c[0x0][0x184] ;  /* 0x00006100ff067624 */ /* 0x000fe200078e00ff */
[----:B------:R-:W-:Y:S01]  /*00b0*/  ULDC.64 UR4, c[0x0][0x118] ;  /* 0x0000460000047ab9 */ /* 0x000fe20000000a00 */
[----:B------:R-:W-:-:S03]  /*00c0*/  HFMA2.MMA R10, -RZ, RZ, 0, 0 ;  /* 0x00000000ff0a7435 */ /* 0x000fc600000001ff */
[----:B------:R-:W-:-:S13]  /*00d0*/  ISETP.GE.AND P0, PT, R6, 0x1, PT ;  /* 0x000000010600780c */ /* 0x000fda0003f06270 */
[----:B------:R-:W-:Y:S05]  /*00e0*/  @!P0 BRA `(.L_x_0) ;  /* 0x00000bf000008947 */ /* 0x000fea0003800000 */
[C---:B------:R-:W-:Y:S01]  /*00f0*/  IADD3 R2, R6.reuse, -0x1, RZ ;  /* 0xffffffff06027810 */ /* 0x040fe20007ffe0ff */
[----:B------:R-:W-:Y:S01]  /*0100*/  IMAD.MOV.U32 R10, RZ, RZ, RZ ;  /* 0x000000ffff0a7224 */ /* 0x000fe200078e00ff */
[----:B------:R-:W-:Y:S02]  /*0110*/  LOP3.LUT R6, R6, 0x3, RZ, 0xc0, !PT ;  /* 0x0000000306067812 */ /* 0x000fe400078ec0ff */
[----:B------:R-:W-:Y:S02]  /*0120*/  ISETP.GE.U32.AND P0, PT, R2, 0x3, PT ;  /* 0x000000030200780c */ /* 0x000fe40003f06070 */
[----:B------:R-:W-:-:S11]  /*0130*/  MOV R8, RZ ;  /* 0x000000ff00087202 */ /* 0x000fd60000000f00 */
[----:B------:R-:W-:Y:S05]  /*0140*/  @!P0 BRA `(.L_x_1) ;  /* 0x00000a0000008947 */ /* 0x000fea0003800000 */
[----:B------:R-:W-:Y:S01]  /*0150*/  IADD3 R9, -R6, c[0x0][0x184], RZ ;  /* 0x0000610006097a10 */ /* 0x000fe20007ffe1ff */
[----:B------:R-:W-:Y:S01]  /*0160*/  IMAD R23, R7, c[0x0][0x184], RZ ;  /* 0x0000610007177a24 */ /* 0x000fe200078e02ff */
[----:B------:R-:W-:Y:S01]  /*0170*/  ULDC.64 UR6, c[0x0][0x168] ;  /* 0x00005a0000067ab9 */ /* 0x000fe20000000a00 */
[----:B------:R-:W-:Y:S01]  /*0180*/  IMAD R2, R0, c[0x0][0x184], RZ ;  /* 0x0000610000027a24 */ /* 0x000fe200078e02ff */
[----:B------:R-:W-:Y:S01]  /*0190*/  ISETP.GT.AND P0, PT, R9, RZ, PT ;  /* 0x000000ff0900720c */ /* 0x000fe20003f04270 */
[----:B------:R-:W-:Y:S01]  /*01a0*/  IMAD.MOV.U32 R3, RZ, RZ, 0x4 ;  /* 0x00000004ff037424 */ /* 0x000fe200078e00ff */
[----:B------:R-:W-:Y:S01]  /*01b0*/  HFMA2.MMA R10, -RZ, RZ, 0, 0 ;  /* 0x00000000ff0a7435 */ /* 0x000fe200000001ff */
[----:B------:R-:W-:Y:S01]  /*01c0*/  IMAD.MOV.U32 R8, RZ, RZ, RZ ;  /* 0x000000ffff087224 */ /* 0x000fe200078e00ff */
[----:B------:R-:W-:Y:S01]  /*01d0*/  SHF.R.S32.HI R24, RZ, 0x1f, R23 ;  /* 0x0000001fff187819 */ /* 0x000fe20000011417 */
[----:B------:R-:W-:-:S08]  /*01e0*/  IMAD.WIDE R2, R2, R3, c[0x0][0x160] ;  /* 0x0000580002027625 */ /* 0x000fd000078e0203 */
[----:B------:R-:W-:Y:S05]  /*01f0*/  @!P0 BRA `(.L_x_2) ;  /* 0x000007b000008947 */ /* 0x000fea0003800000 */
[----:B------:R-:W-:Y:S02]  /*0200*/  ISETP.GT.AND P1, PT, R9, 0xc, PT ;  /* 0x0000000c0900780c */ /* 0x000fe40003f24270 */
[----:B------:R-:W-:-:S11]  /*0210*/  PLOP3.LUT P0, PT, PT, PT, PT, 0x80, 0x0 ;  /* 0x000000000000781c */ /* 0x000fd60003f0f070 */
[----:B------:R-:W-:Y:S05]  /*0220*/  @!P1 BRA `(.L_x_3) ;  /* 0x000004b000009947 */ /* 0x000fea0003800000 */
[----:B------:R-:W-:Y:S02]  /*0230*/  PLOP3.LUT P0, PT, PT, PT, PT, 0x8, 0x0 ;  /* 0x000000000000781c */ /* 0x000fe40003f0e170 */
.L_x_4:
[----:B------:R-:W-:Y:S01]  /*0240*/  IADD3 R4, P1, R23, UR6, RZ ;  /* 0x0000000617047c10 */ /* 0x000fe2000ff3e0ff */
[----:B------:R-:W2:Y:S03]  /*0250*/  LDG.E R22, [R2.64] ;  /* 0x0000000402167981 */ /* 0x000ea6000c1e1900 */
[----:B------:R-:W-:Y:S01]  /*0260*/  IADD3.X R5, R24, UR7, RZ, P1, !PT ;  /* 0x0000000718057c10 */ /* 0x000fe20008ffe4ff */
[----:B------:R-:W3:Y:S04]  /*0270*/  LDG.E R11, [R2.64+0x4] ;  /* 0x00000404020b7981 */ /* 0x000ee8000c1e1900 */
[----:B------:R-:W4:Y:S04]  /*0280*/  LDG.E.S8 R18, [R4.64] ;  /* 0x0000000404127981 */ /* 0x000f28000c1e1300 */
[----:B------:R-:W5:Y:S04]  /*0290*/  LDG.E.S8 R26, [R4.64+0x1] ;  /* 0x00000104041a7981 */ /* 0x000f68000c1e1300 */
[----:B------:R-:W2:Y:S04]  /*02a0*/  LDG.E.S8 R27, [R4.64+0x2] ;  /* 0x00000204041b7981 */ /* 0x000ea8000c1e1300 */
[----:B------:R-:W2:Y:S04]  /*02b0*/  LDG.E.S8 R25, [R4.64+0x3] ;  /* 0x0000030404197981 */ /* 0x000ea8000c1e1300 */
[----:B------:R-:W2:Y:S04]  /*02c0*/  LDG.E.S8 R19, [R4.64+0x4] ;  /* 0x0000040404137981 */ /* 0x000ea8000c1e1300 */
[----:B------:R-:W3:Y:S04]  /*02d0*/  LDG.E.S8 R20, [R4.64+0x5] ;  /* 0x0000050404147981 */ /* 0x000ee8000c1e1300 */
[----:B------:R-:W3:Y:S04]  /*02e0*/  LDG.E R12, [R2.64+0x8] ;  /* 0x00000804020c7981 */ /* 0x000ee8000c1e1900 */
[----:B------:R-:W3:Y:S04]  /*02f0*/  LDG.E.S8 R21, [R4.64+0x6] ;  /* 0x0000060404157981 */ /* 0x000ee8000c1e1300 */
[----:B------:R-:W3:Y:S04]  /*0300*/  LDG.E R17, [R2.64+0xc] ;  /* 0x00000c0402117981 */ /* 0x000ee8000c1e1900 */
[----:B------:R-:W3:Y:S04]  /*0310*/  LDG.E R16, [R2.64+0x10] ;  /* 0x0000100402107981 */ /* 0x000ee8000c1e1900 */
[----:B------:R-:W3:Y:S04]  /*0320*/  LDG.E R15, [R2.64+0x14] ;  /* 0x00001404020f7981 */ /* 0x000ee8000c1e1900 */
[----:B------:R-:W3:Y:S01]  /*0330*/  LDG.E.S8 R14, [R4.64+0x7] ;  /* 0x00000704040e7981 */ /* 0x000ee2000c1e1300 */
[----:B----4-:R-:W2:Y:S02]  /*0340*/  I2F.S16 R13, R18 ;  /* 0x00000012000d7306 */ /* 0x010ea40000101400 */
[----:B--2---:R-:W-:-:S02]  /*0350*/  FFMA.FTZ R22, R13, R22, R10 ;  /* 0x000000160d167223 */ /* 0x004fc4000001000a */
[----:B------:R-:W2:Y:S04]  /*0360*/  LDG.E R13, [R2.64+0x18] ;  /* 0x00001804020d7981 */ /* 0x000ea8000c1e1900 */
[----:B------:R-:W4:Y:S01]  /*0370*/  LDG.E R10, [R2.64+0x1c] ;  /* 0x00001c04020a7981 */ /* 0x000f22000c1e1900 */
[----:B-----5:R-:W3:Y:S08]  /*0380*/  I2F.S16 R26, R26 ;  /* 0x0000001a001a7306 */ /* 0x020ef00000101400 */
[----:B------:R-:W0:Y:S08]  /*0390*/  I2F.S16 R27, R27 ;  /* 0x0000001b001b7306 */ /* 0x000e300000101400 */
[----:B------:R1:W5:Y:S01]  /*03a0*/  I2F.S16 R18, R25 ;  /* 0x0000001900127306 */ /* 0x0003620000101400 */
[----:B---3--:R-:W-:-:S02]  /*03b0*/  FFMA.FTZ R22, R26, R11, R22 ;  /* 0x0000000b1a167223 */ /* 0x008fc40000010016 */
[----:B------:R-:W3:Y:S04]  /*03c0*/  LDG.E.S8 R11, [R4.64+0x8] ;  /* 0x00000804040b7981 */ /* 0x000ee8000c1e1300 */
[----:B------:R2:W3:Y:S01]  /*03d0*/  LDG.E R26, [R2.64+0x30] ;  /* 0x00003004021a7981 */ /* 0x0004e2000c1e1900 */
[----:B------:R-:W5:Y:S01]  /*03e0*/  I2F.S16 R19, R19 ;  /* 0x0000001300137306 */ /* 0x000f620000101400 */
[----:B0-----:R-:W-:Y:S02]  /*03f0*/  FFMA.FTZ R28, R27, R12, R22 ;  /* 0x0000000c1b1c7223 */ /* 0x001fe40000010016 */
[----:B------:R-:W3:Y:S04]  /*0400*/  LDG.E.S8 R12, [R4.64+0x9] ;  /* 0x00000904040c7981 */ /* 0x000ee8000c1e1300 */
[----:B-1----:R-:W3:Y:S01]  /*0410*/  LDG.E.S8 R25, [R4.64+0xf] ;  /* 0x00000f0404197981 */ /* 0x002ee2000c1e1300 */
[----:B------:R-:W0:Y:S01]  /*0420*/  I2F.S16 R20, R20 ;  /* 0x0000001400147306 */ /* 0x000e220000101400 */
[----:B-----5:R-:W-:-:S02]  /*0430*/  FFMA.FTZ R28, R18, R17, R28 ;  /* 0x00000011121c7223 */ /* 0x020fc4000001001c */
[----:B------:R-:W5:Y:S04]  /*0440*/  LDG.E.S8 R17, [R4.64+0xa] ;  /* 0x00000a0404117981 */ /* 0x000f68000c1e1300 */
[----:B------:R-:W5:Y:S01]  /*0450*/  LDG.E.S8 R18, [R4.64+0xb] ;  /* 0x00000b0404127981 */ /* 0x000f62000c1e1300 */
[----:B------:R1:W2:Y:S01]  /*0460*/  I2F.S16 R22, R21 ;  /* 0x0000001500167306 */ /* 0x0002a20000101400 */
[----:B------:R-:W-:Y:S02]  /*0470*/  FFMA.FTZ R28, R19, R16, R28 ;  /* 0x00000010131c7223 */ /* 0x000fe4000001001c */
[----:B------:R-:W5:Y:S04]  /*0480*/  LDG.E.S8 R19, [R4.64+0xc] ;  /* 0x00000c0404137981 */ /* 0x000f68000c1e1300 */
[----:B------:R-:W5:Y:S01]  /*0490*/  LDG.E R16, [R2.64+0x20] ;  /* 0x0000200402107981 */ /* 0x000f62000c1e1900 */
[----:B0-----:R-:W-:Y:S01]  /*04a0*/  FFMA.FTZ R28, R20, R15, R28 ;  /* 0x0000000f141c7223 */ /* 0x001fe2000001001c */
[----:B------:R-:W4:Y:S02]  /*04b0*/  I2F.S16 R29, R14 ;  /* 0x0000000e001d7306 */ /* 0x000f240000101400 */
[----:B------:R-:W5:Y:S04]  /*04c0*/  LDG.E.S8 R15, [R4.64+0xd] ;  /* 0x00000d04040f7981 */ /* 0x000f68000c1e1300 */
[----:B------:R-:W5:Y:S04]  /*04d0*/  LDG.E R20, [R2.64+0x24] ;  /* 0x0000240402147981 */ /* 0x000f68000c1e1900 */
[----:B-1----:R0:W5:Y:S04]  /*04e0*/  LDG.E R21, [R2.64+0x2c] ;  /* 0x00002c0402157981 */ /* 0x002168000c1e1900 */
[----:B------:R0:W5:Y:S01]  /*04f0*/  LDG.E R27, [R2.64+0x38] ;  /* 0x00003804021b7981 */ /* 0x000162000c1e1900 */
[----:B--2---:R-:W-:-:S03]  /*0500*/  FFMA.FTZ R28, R22, R13, R28 ;  /* 0x0000000d161c7223 */ /* 0x004fc6000001001c */
[----:B------:R-:W2:Y:S04]  /*0510*/  LDG.E.S8 R13, [R4.64+0xe] ;  /* 0x00000e04040d7981 */ /* 0x000ea8000c1e1300 */
[----:B------:R0:W2:Y:S01]  /*0520*/  LDG.E R22, [R2.64+0x28] ;  /* 0x0000280402167981 */ /* 0x0000a2000c1e1900 */
[----:B----4-:R-:W-:-:S03]  /*0530*/  FFMA.FTZ R29, R29, R10, R28 ;  /* 0x0000000a1d1d7223 */ /* 0x010fc6000001001c */
[----:B------:R0:W4:Y:S04]  /*0540*/  LDG.E R28, [R2.64+0x34] ;  /* 0x00003404021c7981 */ /* 0x000128000c1e1900 */
[----:B------:R0:W4:Y:S01]  /*0550*/  LDG.E R10, [R2.64+0x3c] ;  /* 0x00003c04020a7981 */ /* 0x000122000c1e1900 */
[----:B---3--:R-:W1:Y:S08]  /*0560*/  I2F.S16 R11, R11 ;  /* 0x0000000b000b7306 */ /* 0x008e700000101400 */
[----:B------:R-:W3:Y:S08]  /*0570*/  I2F.S16 R12, R12 ;  /* 0x0000000c000c7306 */ /* 0x000ef00000101400 */
[----:B-----5:R-:W5:Y:S08]  /*0580*/  I2F.S16 R17, R17 ;  /* 0x0000001100117306 */ /* 0x020f700000101400 */
[----:B------:R-:W0:Y:S01]  /*0590*/  I2F.S16 R18, R18 ;  /* 0x0000001200127306 */ /* 0x000e220000101400 */
[----:B-1----:R-:W-:-:S07]  /*05a0*/  FFMA.FTZ R29, R11, R16, R29 ;  /* 0x000000100b1d7223 */ /* 0x002fce000001001d */
[----:B------:R-:W1:Y:S01]  /*05b0*/  I2F.S16 R19, R19 ;  /* 0x0000001300137306 */ /* 0x000e620000101400 */
[----:B---3--:R-:W-:-:S07]  /*05c0*/  FFMA.FTZ R20, R12, R20, R29 ;  /* 0x000000140c147223 */ /* 0x008fce000001001d */
[----:B------:R-:W4:Y:S01]  /*05d0*/  I2F.S16 R15, R15 ;  /* 0x0000000f000f7306 */ /* 0x000f220000101400 */
[----:B------:R-:W-:-:S04]  /*05e0*/  IADD3 R9, R9, -0x10, RZ ;  /* 0xfffffff009097810 */ /* 0x000fc80007ffe0ff */
[----:B------:R-:W-:-:S03]  /*05f0*/  ISETP.GT.AND P1, PT, R9, 0xc, PT ;  /* 0x0000000c0900780c */ /* 0x000fc60003f24270 */
[----:B------:R-:W-:Y:S01]  /*0600*/  I2F.S16 R25, R25 ;  /* 0x0000001900197306 */ /* 0x000fe20000101400 */
[----:B------:R-:W-:Y:S01]  /*0610*/  UIADD3 UR6, UP0, UR6, 0x10, URZ ;  /* 0x0000001006067890 */ /* 0x000fe2000ff1e03f */
[----:B0-----:R-:W-:-:S03]  /*0620*/  IADD3 R2, P2, R2, 0x40, RZ ;  /* 0x0000004002027810 */ /* 0x001fc60007f5e0ff */
[----:B------:R-:W-:Y:S01]  /*0630*/  UIADD3.X UR7, URZ, UR7, URZ, UP0, !UPT ;  /* 0x000000073f077290 */ /* 0x000fe200087fe43f */
[----:B------:R-:W-:Y:S02]  /*0640*/  IADD3.X R3, RZ, R3, RZ, P2, !PT ;  /* 0x00000003ff037210 */ /* 0x000fe400017fe4ff */
[----:B------:R-:W-:Y:S01]  /*0650*/  IADD3 R8, R8, 0x10, RZ ;  /* 0x0000001008087810 */ /* 0x000fe20007ffe0ff */
[----:B--2---:R-:W0:Y:S01]  /*0660*/  I2F.S16 R13, R13 ;  /* 0x0000000d000d7306 */ /* 0x004e220000101400 */
[----:B-----5:R-:W-:-:S04]  /*0670*/  FFMA.FTZ R20, R17, R22, R20 ;  /* 0x0000001611147223 */ /* 0x020fc80000010014 */
[----:B------:R-:W-:-:S04]  /*0680*/  FFMA.FTZ R20, R18, R21, R20 ;  /* 0x0000001512147223 */ /* 0x000fc80000010014 */
[----:B-1----:R-:W-:-:S04]  /*0690*/  FFMA.FTZ R20, R19, R26, R20 ;  /* 0x0000001a13147223 */ /* 0x002fc80000010014 */
[----:B----4-:R-:W-:-:S04]  /*06a0*/  FFMA.FTZ R20, R15, R28, R20 ;  /* 0x0000001c0f147223 */ /* 0x010fc80000010014 */
[----:B0-----:R-:W-:-:S04]  /*06b0*/  FFMA.FTZ R27, R13, R27, R20 ;  /* 0x0000001b0d1b7223 */ /* 0x001fc80000010014 */
[----:B------:R-:W-:Y:S01]  /*06c0*/  FFMA.FTZ R10, R25, R10, R27 ;  /* 0x0000000a190a7223 */ /* 0x000fe2000001001b */
[----:B------:R-:W-:Y:S05]  /*06d0*/  @P1 BRA `(.L_x_4) ;  /* 0xfffffb6000001947 */ /* 0x000fea000383ffff */
.L_x_3:
[----:B------:R-:W-:-:S13]  /*06e0*/  ISETP.GT.AND P1, PT, R9, 0x4, PT ;  /* 0x000000040900780c */ /* 0x000fda0003f24270 */
[----:B------:R-:W-:Y:S05]  /*06f0*/  @!P1 BRA `(.L_x_5) ;  /* 0x0000029000009947 */ /* 0x000fea0003800000 */
[----:B------:R-:W-:Y:S01]  /*0700*/  IADD3 R4, P0, R23, UR6, RZ ;  /* 0x0000000617047c10 */ /* 0x000fe2000ff1e0ff */
[----:B------:R0:W2:Y:S03]  /*0710*/  LDG.E R17, [R2.64] ;  /* 0x0000000402117981 */ /* 0x0000a6000c1e1900 */
[----:B------:R-:W-:Y:S01]  /*0720*/  IADD3.X R5, R24, UR7, RZ, P0, !PT ;  /* 0x0000000718057c10 */ /* 0x000fe200087fe4ff */
[----:B------:R0:W3:Y:S04]  /*0730*/  LDG.E R15, [R2.64+0x4] ;  /* 0x00000404020f7981 */ /* 0x0000e8000c1e1900 */
[----:B------:R-:W4:Y:S04]  /*0740*/  LDG.E.S8 R28, [R4.64] ;  /* 0x00000004041c7981 */ /* 0x000f28000c1e1300 */
[----:B------:R-:W5:Y:S04]  /*0750*/  LDG.E.S8 R26, [R4.64+0x1] ;  /* 0x00000104041a7981 */ /* 0x000f68000c1e1300 */
[----:B------:R-:W2:Y:S04]  /*0760*/  LDG.E.S8 R27, [R4.64+0x2] ;  /* 0x00000204041b7981 */ /* 0x000ea8000c1e1300 */
[----:B------:R-:W2:Y:S04]  /*0770*/  LDG.E.S8 R25, [R4.64+0x3] ;  /* 0x0000030404197981 */ /* 0x000ea8000c1e1300 */
[----:B------:R-:W2:Y:S04]  /*0780*/  LDG.E.S8 R16, [R4.64+0x4] ;  /* 0x0000040404107981 */ /* 0x000ea8000c1e1300 */
[----:B------:R-:W3:Y:S04]  /*0790*/  LDG.E.S8 R12, [R4.64+0x5] ;  /* 0x00000504040c7981 */ /* 0x000ee8000c1e1300 */
[----:B------:R-:W3:Y:S04]  /*07a0*/  LDG.E.S8 R11, [R4.64+0x6] ;  /* 0x00000604040b7981 */ /* 0x000ee8000c1e1300 */
[----:B------:R0:W3:Y:S04]  /*07b0*/  LDG.E R14, [R2.64+0x8] ;  /* 0x00000804020e7981 */ /* 0x0000e8000c1e1900 */
[----:B------:R0:W3:Y:S04]  /*07c0*/  LDG.E R13, [R2.64+0xc] ;  /* 0x00000c04020d7981 */ /* 0x0000e8000c1e1900 */
[----:B------:R-:W3:Y:S04]  /*07d0*/  LDG.E.S8 R19, [R4.64+0x7] ;  /* 0x0000070404137981 */ /* 0x000ee8000c1e1300 */
[----:B------:R0:W3:Y:S04]  /*07e0*/  LDG.E R22, [R2.64+0x10] ;  /* 0x0000100402167981 */ /* 0x0000e8000c1e1900 */
[----:B------:R0:W3:Y:S04]  /*07f0*/  LDG.E R21, [R2.64+0x14] ;  /* 0x0000140402157981 */ /* 0x0000e8000c1e1900 */
[----:B------:R0:W3:Y:S04]  /*0800*/  LDG.E R20, [R2.64+0x18] ;  /* 0x0000180402147981 */ /* 0x0000e8000c1e1900 */
[----:B------:R0:W3:Y:S01]  /*0810*/  LDG.E R18, [R2.64+0x1c] ;  /* 0x00001c0402127981 */ /* 0x0000e2000c1e1900 */
[----:B------:R-:W-:Y:S01]  /*0820*/  UIADD3 UR6, UP0, UR6, 0x8, URZ ;  /* 0x0000000806067890 */ /* 0x000fe2000ff1e03f */
[----:B------:R-:W-:-:S02]  /*0830*/  PLOP3.LUT P0, PT, PT, PT, PT, 0x8, 0x0 ;  /* 0x000000000000781c */ /* 0x000fc40003f0e170 */
[----:B------:R-:W-:Y:S02]  /*0840*/  IADD3 R8, R8, 0x8, RZ ;  /* 0x0000000808087810 */ /* 0x000fe40007ffe0ff */
[----:B0-----:R-:W-:Y:S02]  /*0850*/  IADD3 R2, P1, R2, 0x20, RZ ;  /* 0x0000002002027810 */ /* 0x001fe40007f3e0ff */
[----:B------:R-:W-:-:S03]  /*0860*/  IADD3 R9, R9, -0x8, RZ ;  /* 0xfffffff809097810 */ /* 0x000fc60007ffe0ff */
[----:B------:R-:W-:Y:S01]  /*0870*/  IMAD.X R3, RZ, RZ, R3, P1 ;  /* 0x000000ffff037224 */ /* 0x000fe200008e0603 */
[----:B------:R-:W-:Y:S01]  /*0880*/  UIADD3.X UR7, URZ, UR7, URZ, UP0, !UPT ;  /* 0x000000073f077290 */ /* 0x000fe200087fe43f */
[----:B----4-:R-:W0:Y:S08]  /*0890*/  I2F.S16 R28, R28 ;  /* 0x0000001c001c7306 */ /* 0x010e300000101400 */
[----:B-----5:R-:W3:Y:S08]  /*08a0*/  I2F.S16 R26, R26 ;  /* 0x0000001a001a7306 */ /* 0x020ef00000101400 */
[----:B--2---:R-:W1:Y:S01]  /*08b0*/  I2F.S16 R27, R27 ;  /* 0x0000001b001b7306 */ /* 0x004e620000101400 */
[----:B0-----:R-:W-:-:S07]  /*08c0*/  FFMA.FTZ R17, R28, R17, R10 ;  /* 0x000000111c117223 */ /* 0x001fce000001000a */
[----:B------:R-:W0:Y:S01]  /*08d0*/  I2F.S16 R25, R25 ;  /* 0x0000001900197306 */ /* 0x000e220000101400 */
[----:B---3--:R-:W-:-:S07]  /*08e0*/  FFMA.FTZ R15, R26, R15, R17 ;  /* 0x0000000f1a0f7223 */ /* 0x008fce0000010011 */
[----:B------:R-:W2:Y:S01]  /*08f0*/  I2F.S16 R29, R16 ;  /* 0x00000010001d7306 */ /* 0x000ea20000101400 */
[----:B-1----:R-:W-:-:S07]  /*0900*/  FFMA.FTZ R14, R27, R14, R15 ;  /* 0x0000000e1b0e7223 */ /* 0x002fce000001000f */
[----:B------:R-:W1:Y:S01]  /*0910*/  I2F.S16 R12, R12 ;  /* 0x0000000c000c7306 */ /* 0x000e620000101400 */
[----:B0-----:R-:W-:-:S07]  /*0920*/  FFMA.FTZ R13, R25, R13, R14 ;  /* 0x0000000d190d7223 */ /* 0x001fce000001000e */
[----:B------:R-:W0:Y:S01]  /*0930*/  I2F.S16 R11, R11 ;  /* 0x0000000b000b7306 */ /* 0x000e220000101400 */
[----:B--2---:R-:W-:-:S07]  /*0940*/  FFMA.FTZ R13, R29, R22, R13 ;  /* 0x000000161d0d7223 */ /* 0x004fce000001000d */
[----:B------:R-:W2:Y:S01]  /*0950*/  I2F.S16 R19, R19 ;  /* 0x0000001300137306 */ /* 0x000ea20000101400 */
[----:B-1----:R-:W-:-:S04]  /*0960*/  FFMA.FTZ R13, R12, R21, R13 ;  /* 0x000000150c0d7223 */ /* 0x002fc8000001000d */
[----:B0-----:R-:W-:-:S04]  /*0970*/  FFMA.FTZ R13, R11, R20, R13 ;  /* 0x000000140b0d7223 */ /* 0x001fc8000001000d */
[----:B--2---:R-:W-:Y:S02]  /*0980*/  FFMA.FTZ R10, R19, R18, R13 ;  /* 0x00000012130a7223 */ /* 0x004fe4000001000d */
.L_x_5:
[----:B------:R-:W-:-:S13]  /*0990*/  ISETP.NE.OR P0, PT, R9, RZ, P0 ;  /* 0x000000ff0900720c */ /* 0x000fda0000705670 */
[----:B------:R-:W-:Y:S05]  /*09a0*/  @!P0 BRA `(.L_x_1) ;  /* 0x000001a000008947 */ /* 0x000fea0003800000 */
.L_x_2:
        /* <DEDUP_REMOVED lines=8> */
[----:B------:R0:W2:Y:S04]  /*0a30*/  LDG.E R16, [R2.64+0x8] ;  /* 0x0000080402107981 */ /* 0x0000a8000c1e1900 */
[----:B------:R0:W3:Y:S01]  /*0a40*/  LDG.E R18, [R2.64+0xc] ;  /* 0x00000c0402127981 */ /* 0x0000e2000c1e1900 */
[----:B------:R-:W-:-:S04]  /*0a50*/  IADD3 R9, R9, -0x4, RZ ;  /* 0xfffffffc09097810 */ /* 0x000fc80007ffe0ff */
[----:B------:R-:W-:Y:S01]  /*0a60*/  ISETP.NE.AND P0, PT, R9, RZ, PT ;  /* 0x000000ff0900720c */ /* 0x000fe20003f05270 */
[----:B------:R-:W-:Y:S01]  /*0a70*/  UIADD3 UR6, UP0, UR6, 0x4, URZ ;  /* 0x0000000406067890 */ /* 0x000fe2000ff1e03f */
[----:B0-----:R-:W-:-:S03]  /*0a80*/  IADD3 R2, P1, R2, 0x10, RZ ;  /* 0x0000001002027810 */ /* 0x001fc60007f3e0ff */
[----:B------:R-:W-:Y:S01]  /*0a90*/  UIADD3.X UR7, URZ, UR7, URZ, UP0, !UPT ;  /* 0x000000073f077290 */ /* 0x000fe200087fe43f */
[----:B------:R-:W-:Y:S02]  /*0aa0*/  IADD3 R8, R8, 0x4, RZ ;  /* 0x0000000408087810 */ /* 0x000fe40007ffe0ff */
[----:B------:R-:W-:Y:S01]  /*0ab0*/  IADD3.X R3, RZ, R3, RZ, P1, !PT ;  /* 0x00000003ff037210 */ /* 0x000fe20000ffe4ff */
[----:B----4-:R-:W0:Y:S08]  /*0ac0*/  I2F.S16 R11, R11 ;  /* 0x0000000b000b7306 */ /* 0x010e300000101400 */
[----:B-----5:R-:W3:Y:S08]  /*0ad0*/  I2F.S16 R13, R13 ;  /* 0x0000000d000d7306 */ /* 0x020ef00000101400 */
[----:B--2---:R-:W1:Y:S01]  /*0ae0*/  I2F.S16 R15, R15 ;  /* 0x0000000f000f7306 */ /* 0x004e620000101400 */
[----:B0-----:R-:W-:-:S07]  /*0af0*/  FFMA.FTZ R12, R11, R12, R10 ;  /* 0x0000000c0b0c7223 */ /* 0x001fce000001000a */
[----:B------:R-:W0:Y:S01]  /*0b00*/  I2F.S16 R17, R17 ;  /* 0x0000001100117306 */ /* 0x000e220000101400 */
[----:B---3--:R-:W-:-:S04]  /*0b10*/  FFMA.FTZ R12, R13, R14, R12 ;  /* 0x0000000e0d0c7223 */ /* 0x008fc8000001000c */
[----:B-1----:R-:W-:-:S04]  /*0b20*/  FFMA.FTZ R12, R15, R16, R12 ;  /* 0x000000100f0c7223 */ /* 0x002fc8000001000c */
[----:B0-----:R-:W-:Y:S01]  /*0b30*/  FFMA.FTZ R10, R17, R18, R12 ;  /* 0x00000012110a7223 */ /* 0x001fe2000001000c */
[----:B------:R-:W-:Y:S05]  /*0b40*/  @P0 BRA `(.L_x_2) ;  /* 0xfffffe6000000947 */ /* 0x000fea000383ffff */
.L_x_1:
[----:B------:R-:W-:-:S13]  /*0b50*/  ISETP.NE.AND P0, PT, R6, RZ, PT ;  /* 0x000000ff0600720c */ /* 0x000fda0003f05270 */
[----:B------:R-:W-:Y:S05]  /*0b60*/  @!P0 BRA `(.L_x_0) ;  /* 0x0000017000008947 */ /* 0x000fea0003800000 */
[--C-:B------:R-:W-:Y:S02]  /*0b70*/  IMAD R4, R7, c[0x0][0x184], R8.reuse ;  /* 0x0000610007047a24 */ /* 0x100fe400078e0208 */
[----:B------:R-:W-:Y:S02]  /*0b80*/  IMAD.MOV.U32 R3, RZ, RZ, 0x4 ;  /* 0x00000004ff037424 */ /* 0x000fe400078e00ff */
[----:B------:R-:W-:Y:S01]  /*0b90*/  IMAD R2, R0, c[0x0][0x184], R8 ;  /* 0x0000610000027a24 */ /* 0x000fe200078e0208 */
[----:B------:R-:W-:-:S03]  /*0ba0*/  IADD3 R11, P0, R4, c[0x0][0x168], RZ ;  /* 0x00005a00040b7a10 */ /* 0x000fc60007f1e0ff */
[----:B------:R-:W-:Y:S01]  /*0bb0*/  IMAD.WIDE R2, R2, R3, c[0x0][0x160] ;  /* 0x0000580002027625 */ /* 0x000fe200078e0203 */
[----:B------:R-:W-:-:S03]  /*0bc0*/  LEA.HI.X.SX32 R14, R4, c[0x0][0x16c], 0x1, P0 ;  /* 0x00005b00040e7a11 */ /* 0x000fc600000f0eff */
[----:B------:R-:W-:Y:S01]  /*0bd0*/  IMAD.MOV.U32 R12, RZ, RZ, R3 ;  /* 0x000000ffff0c7224 */ /* 0x000fe200078e0003 */
[----:B------:R-:W-:Y:S02]  /*0be0*/  MOV R9, R2 ;  /* 0x0000000200097202 */ /* 0x000fe40000000f00 */
.L_x_6:
[----:B------:R-:W-:Y:S01]  /*0bf0*/  MOV R2, R11 ;  /* 0x0000000b00027202 */ /* 0x000fe20000000f00 */
[----:B------:R-:W-:-:S05]  /*0c00*/  IMAD.MOV.U32 R3, RZ, RZ, R14 ;  /* 0x000000ffff037224 */ /* 0x000fca00078e000e */
[----:B------:R0:W2:Y:S02]  /*0c10*/  LDG.E.S8 R4, [R2.64] ;  /* 0x0000000402047981 */ /* 0x0000a4000c1e1300 */
[----:B0-----:R-:W-:Y:S02]  /*0c20*/  MOV R2, R9 ;  /* 0x0000000900027202 */ /* 0x001fe40000000f00 */
[----:B------:R-:W-:-:S05]  /*0c30*/  MOV R3, R12 ;  /* 0x0000000c00037202 */ /* 0x000fca0000000f00 */
[----:B------:R-:W3:Y:S01]  /*0c40*/  LDG.E R8, [R2.64] ;  /* 0x0000000402087981 */ /* 0x000ee2000c1e1900 */
[----:B------:R-:W-:Y:S02]  /*0c50*/  IADD3 R6, R6, -0x1, RZ ;  /* 0xffffffff06067810 */ /* 0x000fe40007ffe0ff */
[----:B------:R-:W-:Y:S02]  /*0c60*/  IADD3 R11, P1, R11, 0x1, RZ ;  /* 0x000000010b0b7810 */ /* 0x000fe40007f3e0ff */
[----:B------:R-:W-:Y:S02]  /*0c70*/  ISETP.NE.AND P0, PT, R6, RZ, PT ;  /* 0x000000ff0600720c */ /* 0x000fe40003f05270 */
[----:B------:R-:W-:Y:S01]  /*0c80*/  IADD3 R9, P2, R9, 0x4, RZ ;  /* 0x0000000409097810 */ /* 0x000fe20007f5e0ff */
[----:B------:R-:W-:-:S03]  /*0c90*/  IMAD.X R14, RZ, RZ, R14, P1 ;  /* 0x000000ffff0e7224 */ /* 0x000fc600008e060e */
[----:B------:R-:W-:Y:S01]  /*0ca0*/  IADD3.X R12, RZ, R12, RZ, P2, !PT ;  /* 0x0000000cff0c7210 */ /* 0x000fe200017fe4ff */
[----:B--2---:R-:W3:Y:S02]  /*0cb0*/  I2F.S16 R5, R4 ;  /* 0x0000000400057306 */ /* 0x004ee40000101400 */
[----:B---3--:R-:W-:-:S04]  /*0cc0*/  FFMA.FTZ R10, R5, R8, R10 ;  /* 0x00000008050a7223 */ /* 0x008fc8000001000a */
[----:B------:R-:W-:Y:S05]  /*0cd0*/  @P0 BRA `(.L_x_6) ;  /* 0xffffff1000000947 */ /* 0x000fea000383ffff */
.L_x_0:
[----:B------:R-:W-:-:S05]  /*0ce0*/  MOV R5, 0x4 ;  /* 0x0000000400057802 */ /* 0x000fca0000000f00 */
[----:B------:R-:W-:-:S06]  /*0cf0*/  IMAD.WIDE R2, R7, R5, c[0x0][0x170] ;  /* 0x00005c0007027625 */ /* 0x000fcc00078e0205 */
[----:B------:R-:W2:Y:S01]  /*0d00*/  LDG.E R3, [R2.64] ;  /* 0x0000000402037981 */ /* 0x000ea2000c1e1900 */
[----:B------:R-:W-:-:S04]  /*0d10*/  IMAD R4, R0, c[0x0][0x188], R7 ;  /* 0x0000620000047a24 */ /* 0x000fc800078e0207 */
[----:B------:R-:W-:-:S04]  /*0d20*/  IMAD.WIDE R4, R4, R5, c[0x0][0x178] ;  /* 0x00005e0004047625 */ /* 0x000fc800078e0205 */
[----:B--2---:R-:W-:-:S05]  /*0d30*/  FMUL.FTZ R7, R3, R10 ;  /* 0x0000000a03077220 */ /* 0x004fca0000410000 */
[----:B------:R-:W-:Y:S01]  /*0d40*/  STG.E [R4.64], R7 ;  /* 0x0000000704007986 */ /* 0x000fe2000c101904 */
[----:B------:R-:W-:Y:S05]  /*0d50*/  EXIT ;  /* 0x000000000000794d */ /* 0x000fea0003800000 */
.L_x_7:
[----:B------:R-:W-:-:S00]  /*0d60*/  BRA `(.L_x_7) ;  /* 0xfffffff000007947 */ /* 0x000fc0000383ffff */
[----:B------:R-:W-:-:S00]  /*0d70*/  NOP ;  /* 0x0000000000007918 */ /* 0x000fc00000000000 */
        /* <DEDUP_REMOVED lines=8> */
.L_x_8:


//--------------------- .nv.global                --------------------------
	.section	.nv.global,"aw",@nobits
.nv.global:
	.type		_ZN39_INTERNAL_fa692857_9_int8mm_cu_1fafbbe54cuda3std3__48in_placeE,@object
	.size		_ZN39_INTERNAL_fa692857_9_int8mm_cu_1fafbbe54cuda3std3__48in_placeE,(_ZN39_INTERNAL_fa692857_9_int8mm_cu_1fafbbe54cuda3std6ranges3__45__cpo8distanceE - _ZN39_INTERNAL_fa692857_9_int8mm_cu_1fafbbe54cuda3std3__48in_placeE)
_ZN39_INTERNAL_fa692857_9_int8mm_cu_1fafbbe54cuda3std3__48in_placeE:
	.zero		1
	.type		_ZN39_INTERNAL_fa692857_9_int8mm_cu_1fafbbe54cuda3std6ranges3__45__cpo8distanceE,@object
	.size		_ZN39_INTERNAL_fa692857_9_int8mm_cu_1fafbbe54cuda3std6ranges3__45__cpo8distanceE,(_ZN39_INTERNAL_fa692857_9_int8mm_cu_1fafbbe54cuda3std3__45__cpo6cbeginE - _ZN39_INTERNAL_fa692857_9_int8mm_cu_1fafbbe54cuda3std6ranges3__45__cpo8distanceE)
_ZN39_INTERNAL_fa692857_9_int8mm_cu_1fafbbe54cuda3std6ranges3__45__cpo8distanceE:
	.zero		1
	.type		_ZN39_INTERNAL_fa692857_9_int8mm_cu_1fafbbe54cuda3std3__45__cpo6cbeginE,@object
	.size		_ZN39_INTERNAL_fa692857_9_int8mm_cu_1fafbbe54cuda3std3__45__cpo6cbeginE,(_ZN39_INTERNAL_fa692857_9_int8mm_cu_1fafbbe54cuda3std6ranges3__45__cpo7advanceE - _ZN39_INTERNAL_fa692857_9_int8mm_cu_1fafbbe54cuda3std3__45__cpo6cbeginE)
_ZN39_INTERNAL_fa692857_9_int8mm_cu_1fafbbe54cuda3std3__45__cpo6cbeginE:
	.zero		1
	.type		_ZN39_INTERNAL_fa692857_9_int8mm_cu_1fafbbe54cuda3std6ranges3__45__cpo7advanceE,@object
	.size		_ZN39_INTERNAL_fa692857_9_int8mm_cu_1fafbbe54cuda3std6ranges3__45__cpo7advanceE,(_ZN39_INTERNAL_fa692857_9_int8mm_cu_1fafbbe54cuda3std3__45__cpo7crbeginE - _ZN39_INTERNAL_fa692857_9_int8mm_cu_1fafbbe54cuda3std6ranges3__45__cpo7advanceE)
_ZN39_INTERNAL_fa692857_9_int8mm_cu_1fafbbe54cuda3std6ranges3__45__cpo7advanceE:
	.zero		1
	.type		_ZN39_INTERNAL_fa692857_9_int8mm_cu_1fafbbe54cuda3std3__45__cpo7crbeginE,@object
	.size		_ZN39_INTERNAL_fa692857_9_int8mm_cu_1fafbbe54cuda3std3__45__cpo7crbeginE,(_ZN39_INTERNAL_fa692857_9_int8mm_cu_1fafbbe54cuda3std6ranges3__45__cpo4dataE - _ZN39_INTERNAL_fa692857_9_int8mm_cu_1fafbbe54cuda3std3__45__cpo7crbeginE)
_ZN39_INTERNAL_fa692857_9_int8mm_cu_1fafbbe54cuda3std3__45__cpo7crbeginE:
	.zero		1
	.type		_ZN39_INTERNAL_fa692857_9_int8mm_cu_1fafbbe54cuda3std6ranges3__45__cpo4dataE,@object
	.size		_ZN39_INTERNAL_fa692857_9_int8mm_cu_1fafbbe54cuda3std6ranges3__45__cpo4dataE,(_ZN39_INTERNAL_fa692857_9_int8mm_cu_1fafbbe54cuda3std6ranges3__45__cpo5beginE - _ZN39_INTERNAL_fa692857_9_int8mm_cu_1fafbbe54cuda3std6ranges3__45__cpo4dataE)
_ZN39_INTERNAL_fa692857_9_int8mm_cu_1fafbbe54cuda3std6ranges3__45__cpo4dataE:
	.zero		1
	.type		_ZN39_INTERNAL_fa692857_9_int8mm_cu_1fafbbe54cuda3std6ranges3__45__cpo5beginE,@object
	.size		_ZN39_INTERNAL_fa692857_9_int8mm_cu_1fafbbe54cuda3std6ranges3__45__cpo5beginE,(_ZN39_INTERNAL_fa692857_9_int8mm_cu_1fafbbe54cuda3std3__441_GLOBAL__N__fa692857_9_int8mm_cu_1fafbbe56ignoreE - _ZN39_INTERNAL_fa692857_9_int8mm_cu_1fafbbe54cuda3std6ranges3__45__cpo5beginE)
_ZN39_INTERNAL_fa692857_9_int8mm_cu_1fafbbe54cuda3std6ranges3__45__cpo5beginE:
	.zero		1
	.type		_ZN39_INTERNAL_fa692857_9_int8mm_cu_1fafbbe54cuda3std3__441_GLOBAL__N__fa692857_9_int8mm_cu_1fafbbe56ignoreE,@object
	.size		_ZN39_INTERNAL_fa692857_9_int8mm_cu_1fafbbe54cuda3std3__441_GLOBAL__N__fa692857_9_int8mm_cu_1fafbbe56ignoreE,(_ZN39_INTERNAL_fa692857_9_int8mm_cu_1fafbbe54cuda3std6ranges3__45__cpo4sizeE - _ZN39_INTERNAL_fa692857_9_int8mm_cu_1fafbbe54cuda3std3__441_GLOBAL__N__fa692857_9_int8mm_cu_1fafbbe56ignoreE)
_ZN39_INTERNAL_fa692857_9_int8mm_cu_1fafbbe54cuda3std3__441_GLOBAL__N__fa692857_9_int8mm_cu_1fafbbe56ignoreE:
	.zero		1
	.type		_ZN39_INTERNAL_fa692857_9_int8mm_cu_1fafbbe54cuda3std6ranges3__45__cpo4sizeE,@object
	.size		_ZN39_INTERNAL_fa692857_9_int8mm_cu_1fafbbe54cuda3std6ranges3__45__cpo4sizeE,(_ZN39_INTERNAL_fa692857_9_int8mm_cu_1fafbbe54cuda3std3__45__cpo5beginE - _ZN39_INTERNAL_fa692857_9_int8mm_cu_1fafbbe54cuda3std6ranges3__45__cpo4sizeE)
_ZN39_INTERNAL_fa692857_9_int8mm_cu_1fafbbe54cuda3std6ranges3__45__cpo4sizeE:
	.zero		1
	.type		_ZN39_INTERNAL_fa692857_9_int8mm_cu_1fafbbe54cuda3std3__45__cpo5beginE,@object
	.size		_ZN39_INTERNAL_fa692857_9_int8mm_cu_1fafbbe54cuda3std3__45__cpo5beginE,(_ZN39_INTERNAL_fa692857_9_int8mm_cu_1fafbbe54cuda3std6ranges3__45__cpo6cbeginE - _ZN39_INTERNAL_fa692857_9_int8mm_cu_1fafbbe54cuda3std3__45__cpo5beginE)
_ZN39_INTERNAL_fa692857_9_int8mm_cu_1fafbbe54cuda3std3__45__cpo5beginE:
	.zero		1
	.type		_ZN39_INTERNAL_fa692857_9_int8mm_cu_1fafbbe54cuda3std6ranges3__45__cpo6cbeginE,@object
	.size		_ZN39_INTERNAL_fa692857_9_int8mm_cu_1fafbbe54cuda3std6ranges3__45__cpo6cbeginE,(_ZN39_INTERNAL_fa692857_9_int8mm_cu_1fafbbe54cuda3std3__45__cpo6rbeginE - _ZN39_INTERNAL_fa692857_9_int8mm_cu_1fafbbe54cuda3std6ranges3__45__cpo6cbeginE)
_ZN39_INTERNAL_fa692857_9_int8mm_cu_1fafbbe54cuda3std6ranges3__45__cpo6cbeginE:
	.zero		1
	.type		_ZN39_INTERNAL_fa692857_9_int8mm_cu_1fafbbe54cuda3std3__45__cpo6rbeginE,@object
	.size		_ZN39_INTERNAL_fa692857_9_int8mm_cu_1fafbbe54cuda3std3__45__cpo6rbeginE,(_ZN39_INTERNAL_fa692857_9_int8mm_cu_1fafbbe54cuda3std6ranges3__45__cpo4nextE - _ZN39_INTERNAL_fa692857_9_int8mm_cu_1fafbbe54cuda3std3__45__cpo6rbeginE)
_ZN39_INTERNAL_fa692857_9_int8mm_cu_1fafbbe54cuda3std3__45__cpo6rbeginE:
	.zero		1
	.type		_ZN39_INTERNAL_fa692857_9_int8mm_cu_1fafbbe54cuda3std6ranges3__45__cpo4nextE,@object
	.size		_ZN39_INTERNAL_fa692857_9_int8mm_cu_1fafbbe54cuda3std6ranges3__45__cpo4nextE,(_ZN39_INTERNAL_fa692857_9_int8mm_cu_1fafbbe54cuda3std6ranges3__45__cpo4swapE - _ZN39_INTERNAL_fa692857_9_int8mm_cu_1fafbbe54cuda3std6ranges3__45__cpo4nextE)
_ZN39_INTERNAL_fa692857_9_int8mm_cu_1fafbbe54cuda3std6ranges3__45__cpo4nextE:
	.zero		1
	.type		_ZN39_INTERNAL_fa692857_9_int8mm_cu_1fafbbe54cuda3std6ranges3__45__cpo4swapE,@object
	.size		_ZN39_INTERNAL_fa692857_9_int8mm_cu_1fafbbe54cuda3std6ranges3__45__cpo4swapE,(_ZN39_INTERNAL_fa692857_9_int8mm_cu_1fafbbe54cuda3std3__420unreachable_sentinelE - _ZN39_INTERNAL_fa692857_9_int8mm_cu_1fafbbe54cuda3std6ranges3__45__cpo4swapE)
_ZN39_INTERNAL_fa692857_9_int8mm_cu_1fafbbe54cuda3std6ranges3__45__cpo4swapE:
	.zero		1
	.type		_ZN39_INTERNAL_fa692857_9_int8mm_cu_1fafbbe54cuda3std3__420unreachable_sentinelE,@object
	.size		_ZN39_INTERNAL_fa692857_9_int8mm_cu_1fafbbe54cuda3std3__420unreachable_sentinelE,(_ZN39_INTERNAL_fa692857_9_int8mm_cu_1fafbbe56thrust23THRUST_300001_SM_800_NS6system6detail10sequential3seqE - _ZN39_INTERNAL_fa692857_9_int8mm_cu_1fafbbe54cuda3std3__420unreachable_sentinelE)
_ZN39_INTERNAL_fa692857_9_int8mm_cu_1fafbbe54cuda3std3__420unreachable_sentinelE:
	.zero		1
	.type		_ZN39_INTERNAL_fa692857_9_int8mm_cu_1fafbbe56thrust23THRUST_300001_SM_800_NS6system6detail10sequential3seqE,@object
	.size		_ZN39_INTERNAL_fa692857_9_int8mm_cu_1fafbbe56thrust23THRUST_300001_SM_800_NS6system6detail10sequential3seqE,(_ZN39_INTERNAL_fa692857_9_int8mm_cu_1fafbbe54cuda3std3__45__cpo4cendE - _ZN39_INTERNAL_fa692857_9_int8mm_cu_1fafbbe56thrust23THRUST_300001_SM_800_NS6system6detail10sequential3seqE)
_ZN39_INTERNAL_fa692857_9_int8mm_cu_1fafbbe56thrust23THRUST_300001_SM_800_NS6system6detail10sequential3seqE:
	.zero		1
	.type		_ZN39_INTERNAL_fa692857_9_int8mm_cu_1fafbbe54cuda3std3__45__cpo4cendE,@object
	.size		_ZN39_INTERNAL_fa692857_9_int8mm_cu_1fafbbe54cuda3std3__45__cpo4cendE,(_ZN39_INTERNAL_fa692857_9_int8mm_cu_1fafbbe54cuda3std6ranges3__45__cpo9iter_swapE - _ZN39_INTERNAL_fa692857_9_int8mm_cu_1fafbbe54cuda3std3__45__cpo4cendE)
_ZN39_INTERNAL_fa692857_9_int8mm_cu_1fafbbe54cuda3std3__45__cpo4cendE:
	.zero		1
	.type		_ZN39_INTERNAL_fa692857_9_int8mm_cu_1fafbbe54cuda3std6ranges3__45__cpo9iter_swapE,@object
	.size		_ZN39_INTERNAL_fa692857_9_int8mm_cu_1fafbbe54cuda3std6ranges3__45__cpo9iter_swapE,(_ZN39_INTERNAL_fa692857_9_int8mm_cu_1fafbbe54cuda3std3__45__cpo5crendE - _ZN39_INTERNAL_fa692857_9_int8mm_cu_1fafbbe54cuda3std6ranges3__45__cpo9iter_swapE)
_ZN39_INTERNAL_fa692857_9_int8mm_cu_1fafbbe54cuda3std6ranges3__45__cpo9iter_swapE:
	.zero		1
	.type		_ZN39_INTERNAL_fa692857_9_int8mm_cu_1fafbbe54cuda3std3__45__cpo5crendE,@object
	.size		_ZN39_INTERNAL_fa692857_9_int8mm_cu_1fafbbe54cuda3std3__45__cpo5crendE,(_ZN39_INTERNAL_fa692857_9_int8mm_cu_1fafbbe54cuda3std6ranges3__45__cpo5cdataE - _ZN39_INTERNAL_fa692857_9_int8mm_cu_1fafbbe54cuda3std3__45__cpo5crendE)
_ZN39_INTERNAL_fa692857_9_int8mm_cu_1fafbbe54cuda3std3__45__cpo5crendE:
	.zero		1
	.type		_ZN39_INTERNAL_fa692857_9_int8mm_cu_1fafbbe54cuda3std6ranges3__45__cpo5cdataE,@object
	.size		_ZN39_INTERNAL_fa692857_9_int8mm_cu_1fafbbe54cuda3std6ranges3__45__cpo5cdataE,(_ZN39_INTERNAL_fa692857_9_int8mm_cu_1fafbbe54cuda3std6ranges3__45__cpo3endE - _ZN39_INTERNAL_fa692857_9_int8mm_cu_1fafbbe54cuda3std6ranges3__45__cpo5cdataE)
_ZN39_INTERNAL_fa692857_9_int8mm_cu_1fafbbe54cuda3std6ranges3__45__cpo5cdataE:
	.zero		1
	.type		_ZN39_INTERNAL_fa692857_9_int8mm_cu_1fafbbe54cuda3std6ranges3__45__cpo3endE,@object
	.size		_ZN39_INTERNAL_fa692857_9_int8mm_cu_1fafbbe54cuda3std6ranges3__45__cpo3endE,(_ZN39_INTERNAL_fa692857_9_int8mm_cu_1fafbbe54cuda3std3__419piecewise_constructE - _ZN39_INTERNAL_fa692857_9_int8mm_cu_1fafbbe54cuda3std6ranges3__45__cpo3endE)
_ZN39_INTERNAL_fa692857_9_int8mm_cu_1fafbbe54cuda3std6ranges3__45__cpo3endE:
	.zero		1
	.type		_ZN39_INTERNAL_fa692857_9_int8mm_cu_1fafbbe54cuda3std3__419piecewise_constructE,@object
	.size		_ZN39_INTERNAL_fa692857_9_int8mm_cu_1fafbbe54cuda3std3__419piecewise_constructE,(_ZN39_INTERNAL_fa692857_9_int8mm_cu_1fafbbe54cuda3std6ranges3__45__cpo5ssizeE - _ZN39_INTERNAL_fa692857_9_int8mm_cu_1fafbbe54cuda3std3__419piecewise_constructE)
_ZN39_INTERNAL_fa692857_9_int8mm_cu_1fafbbe54cuda3std3__419piecewise_constructE:
	.zero		1
	.type		_ZN39_INTERNAL_fa692857_9_int8mm_cu_1fafbbe54cuda3std6ranges3__45__cpo5ssizeE,@object
	.size		_ZN39_INTERNAL_fa692857_9_int8mm_cu_1fafbbe54cuda3std6ranges3__45__cpo5ssizeE,(_ZN39_INTERNAL_fa692857_9_int8mm_cu_1fafbbe54cuda3std3__45__cpo3endE - _ZN39_INTERNAL_fa692857_9_int8mm_cu_1fafbbe54cuda3std6ranges3__45__cpo5ssizeE)
_ZN39_INTERNAL_fa692857_9_int8mm_cu_1fafbbe54cuda3std6ranges3__45__cpo5ssizeE:
	.zero		1
	.type		_ZN39_INTERNAL_fa692857_9_int8mm_cu_1fafbbe54cuda3std3__45__cpo3endE,@object
	.size		_ZN39_INTERNAL_fa692857_9_int8mm_cu_1fafbbe54cuda3std3__45__cpo3endE,(_ZN39_INTERNAL_fa692857_9_int8mm_cu_1fafbbe54cuda3std6ranges3__45__cpo4cendE - _ZN39_INTERNAL_fa692857_9_int8mm_cu_1fafbbe54cuda3std3__45__cpo3endE)
_ZN39_INTERNAL_fa692857_9_int8mm_cu_1fafbbe54cuda3std3__45__cpo3endE:
	.zero		1
	.type		_ZN39_INTERNAL_fa692857_9_int8mm_cu_1fafbbe54cuda3std6ranges3__45__cpo4cendE,@object
	.size		_ZN39_INTERNAL_fa692857_9_int8mm_cu_1fafbbe54cuda3std6ranges3__45__cpo4cendE,(_ZN39_INTERNAL_fa692857_9_int8mm_cu_1fafbbe54cuda3std3__45__cpo4rendE - _ZN39_INTERNAL_fa692857_9_int8mm_cu_1fafbbe54cuda3std6ranges3__45__cpo4cendE)
_ZN39_INTERNAL_fa692857_9_int8mm_cu_1fafbbe54cuda3std6ranges3__45__cpo4cendE:
	.zero		1
	.type		_ZN39_INTERNAL_fa692857_9_int8mm_cu_1fafbbe54cuda3std3__45__cpo4rendE,@object
	.size		_ZN39_INTERNAL_fa692857_9_int8mm_cu_1fafbbe54cuda3std3__45__cpo4rendE,(_ZN39_INTERNAL_fa692857_9_int8mm_cu_1fafbbe54cuda3std6ranges3__45__cpo4prevE - _ZN39_INTERNAL_fa692857_9_int8mm_cu_1fafbbe54cuda3std3__45__cpo4rendE)
_ZN39_INTERNAL_fa692857_9_int8mm_cu_1fafbbe54cuda3std3__45__cpo4rendE:
	.zero		1
	.type		_ZN39_INTERNAL_fa692857_9_int8mm_cu_1fafbbe54cuda3std6ranges3__45__cpo4prevE,@object
	.size		_ZN39_INTERNAL_fa692857_9_int8mm_cu_1fafbbe54cuda3std6ranges3__45__cpo4prevE,(_ZN39_INTERNAL_fa692857_9_int8mm_cu_1fafbbe54cuda3std6ranges3__45__cpo9iter_moveE - _ZN39_INTERNAL_fa692857_9_int8mm_cu_1fafbbe54cuda3std6ranges3__45__cpo4prevE)
_ZN39_INTERNAL_fa692857_9_int8mm_cu_1fafbbe54cuda3std6ranges3__45__cpo4prevE:
	.zero		1
	.type		_ZN39_INTERNAL_fa692857_9_int8mm_cu_1fafbbe54cuda3std6ranges3__45__cpo9iter_moveE,@object
	.size		_ZN39_INTERNAL_fa692857_9_int8mm_cu_1fafbbe54cuda3std6ranges3__45__cpo9iter_moveE,(.L_13 - _ZN39_INTERNAL_fa692857_9_int8mm_cu_1fafbbe54cuda3std6ranges3__45__cpo9iter_moveE)
_ZN39_INTERNAL_fa692857_9_int8mm_cu_1fafbbe54cuda3std6ranges3__45__cpo9iter_moveE:
	.zero		1
.L_13:
